	.headerflags	@"EF_CUDA_TEXMODE_UNIFIED EF_CUDA_64BIT_ADDRESS EF_CUDA_ACCELERATORS EF_CUDA_SM90 EF_CUDA_VIRTUAL_SM(EF_CUDA_SM90)"
	.elftype	@"ET_EXEC"


//--------------------- .nv.info                  --------------------------
	.section	.nv.info,"",@"SHT_CUDA_INFO"
	.align	4


	//----- nvinfo : EIATTR_REGCOUNT
	.align		4
        /*0000*/ 	.byte	0x04, 0x2f
        /*0002*/ 	.short	(.L_1 - .L_0)
	.align		4
.L_0:
        /*0004*/ 	.word	index@(triton_poi_fused_constant_pad_nd_21)
        /*0008*/ 	.word	0x00000016


	//----- nvinfo : EIATTR_MIN_STACK_SIZE
	.align		4
.L_1:
        /*000c*/ 	.byte	0x04, 0x12
        /*000e*/ 	.short	(.L_3 - .L_2)
	.align		4
.L_2:
        /*0010*/ 	.word	index@(triton_poi_fused_constant_pad_nd_21)
        /*0014*/ 	.word	0x00000000


	//----- nvinfo : EIATTR_FRAME_SIZE
	.align		4
.L_3:
        /*0018*/ 	.byte	0x04, 0x11
        /*001a*/ 	.short	(.L_5 - .L_4)
	.align		4
.L_4:
        /*001c*/ 	.word	index@(triton_poi_fused_constant_pad_nd_21)
        /*0020*/ 	.word	0x00000000


	//----- nvinfo : EIATTR_MIN_STACK_SIZE
	.align		4
.L_5:
        /*0024*/ 	.byte	0x04, 0x12
        /*0026*/ 	.short	(.L_7 - .L_6)
	.align		4
.L_6:
        /*0028*/ 	.word	index@(triton_poi_fused_constant_pad_nd_21)
        /*002c*/ 	.word	0x00000000
.L_7:


//--------------------- .nv.info.triton_poi_fused_constant_pad_nd_21 --------------------------
	.section	.nv.info.triton_poi_fused_constant_pad_nd_21,"",@"SHT_CUDA_INFO"
	.sectionflags	@""
	.align	4


	//----- nvinfo : EIATTR_CUDA_API_VERSION
	.align		4
        /*0000*/ 	.byte	0x04, 0x37
        /*0002*/ 	.short	(.L_9 - .L_8)
.L_8:
        /*0004*/ 	.word	0x0000007c


	//----- nvinfo : EIATTR_KPARAM_INFO
	.align		4
.L_9:
        /*0008*/ 	.byte	0x04, 0x17
        /*000a*/ 	.short	(.L_11 - .L_10)
.L_10:
        /*000c*/ 	.word	0x00000000
        /*0010*/ 	.short	0x0002
        /*0012*/ 	.short	0x0010
        /*0014*/ 	.byte	0x00, 0xf0, 0x11, 0x00


	//----- nvinfo : EIATTR_KPARAM_INFO
	.align		4
.L_11:
        /*0018*/ 	.byte	0x04, 0x17
        /*001a*/ 	.short	(.L_13 - .L_12)
.L_12:
        /*001c*/ 	.word	0x00000000
        /*0020*/ 	.short	0x0001
        /*0022*/ 	.short	0x0008
        /*0024*/ 	.byte	0x00, 0xf4, 0x21, 0x00


	//----- nvinfo : EIATTR_KPARAM_INFO
	.align		4
.L_13:
        /*0028*/ 	.byte	0x04, 0x17
        /*002a*/ 	.short	(.L_15 - .L_14)
.L_14:
        /*002c*/ 	.word	0x00000000
        /*0030*/ 	.short	0x0000
        /*0032*/ 	.short	0x0000
        /*0034*/ 	.byte	0x00, 0xf4, 0x21, 0x00


	//----- nvinfo : EIATTR_SPARSE_MMA_MASK
	.align		4
.L_15:
        /*0038*/ 	.byte	0x03, 0x50
        /*003a*/ 	.short	0x0000


	//----- nvinfo : EIATTR_MAXREG_COUNT
	.align		4
        /*003c*/ 	.byte	0x03, 0x1b
        /*003e*/ 	.short	0x00ff


	//----- nvinfo : EIATTR_EXIT_INSTR_OFFSETS
	.align		4
        /*0040*/ 	.byte	0x04, 0x1c
        /*0042*/ 	.short	(.L_17 - .L_16)


	//   ....[0]....
.L_16:
        /*0044*/ 	.word	0x00000680


	//----- nvinfo : EIATTR_REQNTID
	.align		4
.L_17:
        /*0048*/ 	.byte	0x04, 0x10
        /*004a*/ 	.short	(.L_19 - .L_18)
.L_18:
        /*004c*/ 	.word	0x00000080
        /*0050*/ 	.word	0x00000001
        /*0054*/ 	.word	0x00000001


	//----- nvinfo : EIATTR_CBANK_PARAM_SIZE
	.align		4
.L_19:
        /*0058*/ 	.byte	0x03, 0x19
        /*005a*/ 	.short	0x0014


	//----- nvinfo : EIATTR_PARAM_CBANK
	.align		4
        /*005c*/ 	.byte	0x04, 0x0a
        /*005e*/ 	.short	(.L_21 - .L_20)
	.align		4
.L_20:
        /*0060*/ 	.word	index@(.nv.constant0.triton_poi_fused_constant_pad_nd_21)
        /*0064*/ 	.short	0x0210
        /*0066*/ 	.short	0x0014


	//----- nvinfo : EIATTR_SW_WAR
	.align		4
.L_21:
        /*0068*/ 	.byte	0x04, 0x36
        /*006a*/ 	.short	(.L_23 - .L_22)
.L_22:
        /*006c*/ 	.word	0x00000008
.L_23:


//--------------------- .nv.callgraph             --------------------------
	.section	.nv.callgraph,"",@"SHT_CUDA_CALLGRAPH"
	.align	4
	.sectionentsize	8
	.align		4
        /*0000*/ 	.word	0x00000000
	.align		4
        /*0004*/ 	.word	0xffffffff
	.align		4
        /*0008*/ 	.word	0x00000000
	.align		4
        /*000c*/ 	.word	0xfffffffe
	.align		4
        /*0010*/ 	.word	0x00000000
	.align		4
        /*0014*/ 	.word	0xfffffffd
	.align		4
        /*0018*/ 	.word	0x00000000
	.align		4
        /*001c*/ 	.word	0xfffffffc


//--------------------- .text.triton_poi_fused_constant_pad_nd_21 --------------------------
	.section	.text.triton_poi_fused_constant_pad_nd_21,"ax",@progbits
	.align	128
        .global         triton_poi_fused_constant_pad_nd_21
        .type           triton_poi_fused_constant_pad_nd_21,@function
        .size           triton_poi_fused_constant_pad_nd_21,(.L_x_1 - triton_poi_fused_constant_pad_nd_21)
        .other          triton_poi_fused_constant_pad_nd_21,@"STO_CUDA_ENTRY STV_DEFAULT"
triton_poi_fused_constant_pad_nd_21:
.text.triton_poi_fused_constant_pad_nd_21:
[----:B------:R-:W-:Y:S01]  /*0000*/  LDC R1, c[0x0][0x28] ;  /* 0x00000a00ff017b82 */ /* 0x000fe20000000800 */
[----:B------:R-:W1:Y:S01]  /*0010*/  S2R R0, SR_TID.X ;  /* 0x0000000000007919 */ /* 0x000e620000002100 */
[----:B------:R-:W-:Y:S01]  /*0020*/  ULDC.64 UR4, c[0x0][0x210] ;  /* 0x0000840000047ab9 */ /* 0x000fe20000000a00 */
[----:B------:R-:W2:Y:S01]  /*0030*/  S2R R3, SR_CTAID.X ;  /* 0x0000000000037919 */ /* 0x000ea20000002500 */
[----:B-1----:R-:W-:-:S05]  /*0040*/  IMAD.SHL.U32 R0, R0, 0x4, RZ ;  /* 0x0000000400007824 */ /* 0x002fca00078e00ff */
[----:B------:R-:W-:-:S05]  /*0050*/  LOP3.LUT R0, R0, 0x1fc, RZ, 0xc0, !PT ;  /* 0x000001fc00007812 */ /* 0x000fca00078ec0ff */
[----:B--2---:R-:W-:-:S04]  /*0060*/  IMAD R0, R3, 0x200, R0 ;  /* 0x0000020003007824 */ /* 0x004fc800078e0200 */
[C---:B------:R-:W-:Y:S02]  /*0070*/  VIADD R8, R0.reuse, 0x1 ;  /* 0x0000000100087836 */ /* 0x040fe40000000000 */
[----:B------:R-:W-:Y:S02]  /*0080*/  VIADD R6, R0, 0x2 ;  /* 0x0000000200067836 */ /* 0x000fe40000000000 */
[----:B------:R-:W-:-:S04]  /*0090*/  IMAD.HI R2, R8, 0x38e38e39, RZ ;  /* 0x38e38e3908027827 */ /* 0x000fc800078e02ff */
[----:B------:R-:W-:Y:S01]  /*00a0*/  IMAD.HI R4, R0, 0x38e38e39, RZ ;  /* 0x38e38e3900047827 */ /* 0x000fe200078e02ff */
[----:B------:R-:W-:-:S03]  /*00b0*/  SHF.R.U32.HI R5, RZ, 0x1, R2 ;  /* 0x00000001ff057819 */ /* 0x000fc60000011602 */
[----:B------:R-:W-:Y:S01]  /*00c0*/  IMAD.HI R11, R6, 0x38e38e39, RZ ;  /* 0x38e38e39060b7827 */ /* 0x000fe200078e02ff */
[----:B------:R-:W-:Y:S02]  /*00d0*/  SHF.R.U32.HI R3, RZ, 0x1, R4 ;  /* 0x00000001ff037819 */ /* 0x000fe40000011604 */
[----:B------:R-:W-:Y:S01]  /*00e0*/  LEA.HI R2, R2, R5, RZ, 0x1 ;  /* 0x0000000502027211 */ /* 0x000fe200078f08ff */
[----:B------:R-:W-:Y:S01]  /*00f0*/  IMAD.HI R7, R0, 0x55555556, RZ ;  /* 0x5555555600077827 */ /* 0x000fe200078e02ff */
[----:B------:R-:W-:Y:S02]  /*0100*/  SHF.R.U32.HI R12, RZ, 0x1, R11 ;  /* 0x00000001ff0c7819 */ /* 0x000fe4000001160b */
[----:B------:R-:W-:Y:S01]  /*0110*/  LEA.HI R4, R4, R3, RZ, 0x1 ;  /* 0x0000000304047211 */ /* 0x000fe200078f08ff */
[----:B------:R-:W-:Y:S01]  /*0120*/  IMAD.HI R9, R8, 0x55555556, RZ ;  /* 0x5555555608097827 */ /* 0x000fe200078e02ff */
[----:B------:R-:W-:Y:S02]  /*0130*/  LEA.HI R13, R7, R7, RZ, 0x1 ;  /* 0x00000007070d7211 */ /* 0x000fe400078f08ff */
[----:B------:R-:W-:Y:S01]  /*0140*/  LEA.HI R3, R11, R12, RZ, 0x1 ;  /* 0x0000000c0b037211 */ /* 0x000fe200078f08ff */
[----:B------:R-:W-:Y:S01]  /*0150*/  IMAD.HI R10, R6, 0x55555556, RZ ;  /* 0x55555556060a7827 */ /* 0x000fe200078e02ff */
[----:B------:R-:W-:-:S03]  /*0160*/  LEA.HI R9, R9, R9, RZ, 0x1 ;  /* 0x0000000909097211 */ /* 0x000fc600078f08ff */
[----:B------:R-:W-:Y:S01]  /*0170*/  VIADD R5, R0, 0x3 ;  /* 0x0000000300057836 */ /* 0x000fe20000000000 */
[----:B------:R-:W-:Y:S01]  /*0180*/  LEA.HI R11, R10, R10, RZ, 0x1 ;  /* 0x0000000a0a0b7211 */ /* 0x000fe200078f08ff */
[----:B------:R-:W-:-:S04]  /*0190*/  IMAD.HI R14, R13, 0x55555556, RZ ;  /* 0x555555560d0e7827 */ /* 0x000fc800078e02ff */
[----:B------:R-:W-:Y:S01]  /*01a0*/  IMAD.HI R12, R5, 0x38e38e39, RZ ;  /* 0x38e38e39050c7827 */ /* 0x000fe200078e02ff */
[----:B------:R-:W-:-:S03]  /*01b0*/  LEA.HI R14, R14, R14, RZ, 0x1 ;  /* 0x0000000e0e0e7211 */ /* 0x000fc600078f08ff */
[----:B------:R-:W-:Y:S01]  /*01c0*/  IMAD.HI R10, R5, 0x55555556, RZ ;  /* 0x55555556050a7827 */ /* 0x000fe200078e02ff */
[----:B------:R-:W-:-:S03]  /*01d0*/  SHF.R.U32.HI R7, RZ, 0x1, R12 ;  /* 0x00000001ff077819 */ /* 0x000fc6000001160c */
[----:B------:R-:W-:Y:S01]  /*01e0*/  IMAD.HI R15, R9, 0x55555556, RZ ;  /* 0x55555556090f7827 */ /* 0x000fe200078e02ff */
[----:B------:R-:W-:Y:S02]  /*01f0*/  LEA.HI R10, R10, R10, RZ, 0x1 ;  /* 0x0000000a0a0a7211 */ /* 0x000fe400078f08ff */
[----:B------:R-:W-:Y:S01]  /*0200*/  LEA.HI R7, R12, R7, RZ, 0x1 ;  /* 0x000000070c077211 */ /* 0x000fe200078f08ff */
[----:B------:R-:W-:Y:S01]  /*0210*/  IMAD.HI R16, R11, 0x55555556, RZ ;  /* 0x555555560b107827 */ /* 0x000fe200078e02ff */
[----:B------:R-:W-:-:S03]  /*0220*/  LEA.HI R12, R15, R15, RZ, 0x1 ;  /* 0x0000000f0f0c7211 */ /* 0x000fc600078f08ff */
[----:B------:R-:W-:Y:S01]  /*0230*/  IMAD.HI R15, R10, 0x55555556, RZ ;  /* 0x555555560a0f7827 */ /* 0x000fe200078e02ff */
[----:B------:R-:W-:-:S03]  /*0240*/  LEA.HI R16, R16, R16, RZ, 0x1 ;  /* 0x0000001010107211 */ /* 0x000fc600078f08ff */
[----:B------:R-:W-:Y:S01]  /*0250*/  IMAD R14, R14, -0x3, R13 ;  /* 0xfffffffd0e0e7824 */ /* 0x000fe200078e020d */
[----:B------:R-:W-:Y:S01]  /*0260*/  LEA.HI R15, R15, R15, RZ, 0x1 ;  /* 0x0000000f0f0f7211 */ /* 0x000fe200078f08ff */
[----:B------:R-:W-:Y:S02]  /*0270*/  IMAD R8, R9, -0x3, R8 ;  /* 0xfffffffd09087824 */ /* 0x000fe400078e0208 */
[----:B------:R-:W-:Y:S02]  /*0280*/  IMAD R6, R11, -0x3, R6 ;  /* 0xfffffffd0b067824 */ /* 0x000fe400078e0206 */
[----:B------:R-:W-:Y:S02]  /*0290*/  IMAD R9, R12, -0x3, R9 ;  /* 0xfffffffd0c097824 */ /* 0x000fe400078e0209 */
[----:B------:R-:W-:Y:S02]  /*02a0*/  IMAD R11, R16, -0x3, R11 ;  /* 0xfffffffd100b7824 */ /* 0x000fe400078e020b */
[----:B------:R-:W-:-:S02]  /*02b0*/  IMAD R13, R13, -0x3, R0 ;  /* 0xfffffffd0d0d7824 */ /* 0x000fc400078e0200 */
[----:B------:R-:W-:Y:S01]  /*02c0*/  IMAD.SHL.U32 R16, R4, 0x4, RZ ;  /* 0x0000000404107824 */ /* 0x000fe200078e00ff */
[----:B------:R-:W-:Y:S01]  /*02d0*/  VIMNMX R17, R11, R6, PT ;  /* 0x000000060b117248 */ /* 0x000fe20003fe0100 */
[C---:B------:R-:W-:Y:S01]  /*02e0*/  IMAD.SHL.U32 R12, R14.reuse, 0x2, RZ ;  /* 0x000000020e0c7824 */ /* 0x040fe200078e00ff */
[-C--:B------:R-:W-:Y:S01]  /*02f0*/  VIMNMX R14, R14, R13.reuse, PT ;  /* 0x0000000d0e0e7248 */ /* 0x080fe20003fe0100 */
[----:B------:R-:W-:Y:S02]  /*0300*/  IMAD R5, R10, -0x3, R5 ;  /* 0xfffffffd0a057824 */ /* 0x000fe400078e0205 */
[----:B------:R-:W-:Y:S01]  /*0310*/  IMAD R10, R15, -0x3, R10 ;  /* 0xfffffffd0f0a7824 */ /* 0x000fe200078e020a */
[----:B------:R-:W-:Y:S01]  /*0320*/  SHF.R.S32.HI R15, RZ, 0x1f, R13 ;  /* 0x0000001fff0f7819 */ /* 0x000fe2000001140d */
[----:B------:R-:W-:Y:S01]  /*0330*/  IMAD.SHL.U32 R2, R2, 0x4, RZ ;  /* 0x0000000402027824 */ /* 0x000fe200078e00ff */
[--C-:B------:R-:W-:Y:S01]  /*0340*/  IADD3 R4, P1, P2, R12, R13, R16.reuse ;  /* 0x0000000d0c047210 */ /* 0x100fe20007a3e010 */
[----:B------:R-:W-:Y:S01]  /*0350*/  IMAD.SHL.U32 R3, R3, 0x4, RZ ;  /* 0x0000000403037824 */ /* 0x000fe200078e00ff */
[----:B------:R-:W-:Y:S01]  /*0360*/  SHF.R.S32.HI R16, RZ, 0x1f, R16 ;  /* 0x0000001fff107819 */ /* 0x000fe20000011410 */
[----:B------:R-:W-:Y:S01]  /*0370*/  IMAD.SHL.U32 R11, R11, 0x2, RZ ;  /* 0x000000020b0b7824 */ /* 0x000fe200078e00ff */
[----:B------:R-:W-:Y:S01]  /*0380*/  SHF.R.S32.HI R13, RZ, 0x1f, R12 ;  /* 0x0000001fff0d7819 */ /* 0x000fe2000001140c */
[----:B------:R-:W-:Y:S01]  /*0390*/  IMAD.SHL.U32 R7, R7, 0x4, RZ ;  /* 0x0000000407077824 */ /* 0x000fe200078e00ff */
[C---:B------:R-:W-:Y:S01]  /*03a0*/  VIMNMX R12, R9.reuse, R8, PT ;  /* 0x00000008090c7248 */ /* 0x040fe20003fe0100 */
[----:B------:R-:W-:Y:S01]  /*03b0*/  IMAD.SHL.U32 R9, R9, 0x2, RZ ;  /* 0x0000000209097824 */ /* 0x000fe200078e00ff */
[----:B------:R-:W-:-:S02]  /*03c0*/  IADD3.X R13, R13, R15, R16, P1, P2 ;  /* 0x0000000f0d0d7210 */ /* 0x000fc40000fe4410 */
[----:B------:R-:W-:Y:S02]  /*03d0*/  ISETP.GT.AND P2, PT, R12, RZ, PT ;  /* 0x000000ff0c00720c */ /* 0x000fe40003f44270 */
[----:B------:R-:W-:Y:S02]  /*03e0*/  SHF.R.S32.HI R12, RZ, 0x1f, R8 ;  /* 0x0000001fff0c7819 */ /* 0x000fe40000011408 */
[--C-:B------:R-:W-:Y:S02]  /*03f0*/  IADD3 R8, P3, P4, R9, R8, R2.reuse ;  /* 0x0000000809087210 */ /* 0x100fe40007c7e002 */
[----:B------:R-:W-:Y:S02]  /*0400*/  SHF.R.S32.HI R2, RZ, 0x1f, R2 ;  /* 0x0000001fff027819 */ /* 0x000fe40000011402 */
[----:B------:R-:W-:Y:S02]  /*0410*/  SHF.R.S32.HI R9, RZ, 0x1f, R9 ;  /* 0x0000001fff097819 */ /* 0x000fe40000011409 */
[----:B------:R-:W-:-:S02]  /*0420*/  ISETP.GT.AND P1, PT, R17, RZ, PT ;  /* 0x000000ff1100720c */ /* 0x000fc40003f24270 */
[----:B------:R-:W-:Y:S02]  /*0430*/  SHF.R.S32.HI R15, RZ, 0x1f, R6 ;  /* 0x0000001fff0f7819 */ /* 0x000fe40000011406 */
[----:B------:R-:W-:Y:S02]  /*0440*/  ISETP.GT.AND P0, PT, R14, RZ, PT ;  /* 0x000000ff0e00720c */ /* 0x000fe40003f04270 */
[--C-:B------:R-:W-:Y:S02]  /*0450*/  IADD3 R6, P5, P6, R11, R6, R3.reuse ;  /* 0x000000060b067210 */ /* 0x100fe40007ebe003 */
[----:B------:R-:W-:Y:S01]  /*0460*/  IADD3.X R17, R9, R12, R2, P3, P4 ;  /* 0x0000000c09117210 */ /* 0x000fe20001fe8402 */
[----:B------:R-:W-:Y:S01]  /*0470*/  IMAD.SHL.U32 R2, R10, 0x2, RZ ;  /* 0x000000020a027824 */ /* 0x000fe200078e00ff */
[----:B------:R-:W-:Y:S02]  /*0480*/  SHF.R.S32.HI R14, RZ, 0x1f, R3 ;  /* 0x0000001fff0e7819 */ /* 0x000fe40000011403 */
[----:B------:R-:W-:-:S02]  /*0490*/  SHF.R.S32.HI R11, RZ, 0x1f, R11 ;  /* 0x0000001fff0b7819 */ /* 0x000fc4000001140b */
[----:B------:R-:W-:Y:S02]  /*04a0*/  SHF.R.S32.HI R9, RZ, 0x1f, R5 ;  /* 0x0000001fff097819 */ /* 0x000fe40000011405 */
[----:B------:R-:W-:Y:S02]  /*04b0*/  IADD3.X R15, R11, R15, R14, P5, P6 ;  /* 0x0000000f0b0f7210 */ /* 0x000fe40002fec40e */
[-C--:B------:R-:W-:Y:S02]  /*04c0*/  VIMNMX R10, R10, R5.reuse, PT ;  /* 0x000000050a0a7248 */ /* 0x080fe40003fe0100 */
[--C-:B------:R-:W-:Y:S02]  /*04d0*/  IADD3 R5, P5, P6, R2, R5, R7.reuse ;  /* 0x0000000502057210 */ /* 0x100fe40007ebe007 */
[----:B------:R-:W-:Y:S02]  /*04e0*/  SHF.R.S32.HI R12, RZ, 0x1f, R7 ;  /* 0x0000001fff0c7819 */ /* 0x000fe40000011407 */
[----:B------:R-:W-:-:S02]  /*04f0*/  SHF.R.S32.HI R3, RZ, 0x1f, R2 ;  /* 0x0000001fff037819 */ /* 0x000fc40000011402 */
[----:B------:R-:W-:Y:S02]  /*0500*/  LEA R2, P4, R4, UR4, 0x2 ;  /* 0x0000000404027c11 */ /* 0x000fe4000f8810ff */
[----:B------:R-:W-:Y:S02]  /*0510*/  ISETP.GT.AND P3, PT, R10, RZ, PT ;  /* 0x000000ff0a00720c */ /* 0x000fe40003f64270 */
[----:B------:R-:W-:Y:S02]  /*0520*/  IADD3.X R14, R3, R9, R12, P5, P6 ;  /* 0x00000009030e7210 */ /* 0x000fe40002fec40c */
[----:B------:R-:W-:Y:S02]  /*0530*/  LEA.HI.X R3, R4, UR5, R13, 0x2, P4 ;  /* 0x0000000504037c11 */ /* 0x000fe4000a0f140d */
[----:B------:R-:W-:Y:S02]  /*0540*/  LEA R10, P6, R8, UR4, 0x2 ;  /* 0x00000004080a7c11 */ /* 0x000fe4000f8c10ff */
[----:B------:R-:W-:-:S02]  /*0550*/  LEA R12, P5, R6, UR4, 0x2 ;  /* 0x00000004060c7c11 */ /* 0x000fc4000f8a10ff */
[C---:B------:R-:W-:Y:S02]  /*0560*/  LEA R4, P4, R5.reuse, UR4, 0x2 ;  /* 0x0000000405047c11 */ /* 0x040fe4000f8810ff */
[----:B------:R-:W-:Y:S02]  /*0570*/  LEA.HI.X R11, R8, UR5, R17, 0x2, P6 ;  /* 0x00000005080b7c11 */ /* 0x000fe4000b0f1411 */
[----:B------:R-:W-:Y:S02]  /*0580*/  CS2R R8, SRZ ;  /* 0x0000000000087805 */ /* 0x000fe4000001ff00 */
[----:B------:R-:W-:Y:S02]  /*0590*/  LEA.HI.X R13, R6, UR5, R15, 0x2, P5 ;  /* 0x00000005060d7c11 */ /* 0x000fe4000a8f140f */
[----:B------:R-:W-:Y:S02]  /*05a0*/  LEA.HI.X R5, R5, UR5, R14, 0x2, P4 ;  /* 0x0000000505057c11 */ /* 0x000fe4000a0f140e */
[----:B------:R-:W-:Y:S01]  /*05b0*/  CS2R R14, SRZ ;  /* 0x00000000000e7805 */ /* 0x000fe2000001ff00 */
[----:B------:R-:W-:Y:S01]  /*05c0*/  ULDC.64 UR4, c[0x0][0x208] ;  /* 0x0000820000047ab9 */ /* 0x000fe20000000a00 */
[----:B------:R-:W1:Y:S01]  /*05d0*/  LDC.64 R6, c[0x0][0x218] ;  /* 0x00008600ff067b82 */ /* 0x000e620000000a00 */
[----:B------:R-:W2:Y:S04]  /*05e0*/  @P0 LDG.E R8, desc[UR4][R2.64+-0xc] ;  /* 0xfffff40402080981 */ /* 0x000ea8000c1e1900 */
[----:B------:R-:W3:Y:S04]  /*05f0*/  @P2 LDG.E R9, desc[UR4][R10.64+-0xc] ;  /* 0xfffff4040a092981 */ /* 0x000ee8000c1e1900 */
[----:B------:R-:W4:Y:S04]  /*0600*/  @P1 LDG.E R14, desc[UR4][R12.64+-0xc] ;  /* 0xfffff4040c0e1981 */ /* 0x000f28000c1e1900 */
[----:B------:R-:W5:Y:S01]  /*0610*/  @P3 LDG.E R15, desc[UR4][R4.64+-0xc] ;  /* 0xfffff404040f3981 */ /* 0x000f62000c1e1900 */
[----:B-1----:R-:W-:Y:S01]  /*0620*/  IMAD.WIDE R6, R0, 0x4, R6 ;  /* 0x0000000400067825 */ /* 0x002fe200078e0206 */
[----:B--2---:R-:W-:-:S02]  /*0630*/  SEL R16, R8, RZ, P0 ;  /* 0x000000ff08107207 */ /* 0x004fc40000000000 */
[----:B---3--:R-:W-:Y:S02]  /*0640*/  SEL R17, R9, RZ, P2 ;  /* 0x000000ff09117207 */ /* 0x008fe40001000000 */
[----:B----4-:R-:W-:Y:S02]  /*0650*/  SEL R18, R14, RZ, P1 ;  /* 0x000000ff0e127207 */ /* 0x010fe40000800000 */
[----:B-----5:R-:W-:-:S05]  /*0660*/  SEL R19, R15, RZ, P3 ;  /* 0x000000ff0f137207 */ /* 0x020fca0001800000 */
[----:B------:R-:W-:Y:S01]  /*0670*/  STG.E.128 desc[UR4][R6.64], R16 ;  /* 0x0000001006007986 */ /* 0x000fe2000c101d04 */
[----:B------:R-:W-:Y:S05]  /*0680*/  EXIT ;  /* 0x000000000000794d */ /* 0x000fea0003800000 */
.L_x_0:
[----:B------:R-:W-:-:S00]  /*0690*/  BRA `(.L_x_0) ;  /* 0xfffffffc00fc7947 */ /* 0x000fc0000383ffff */
[----:B------:R-:W-:-:S00]  /*06a0*/  NOP ;  /* 0x0000000000007918 */ /* 0x000fc00000000000 */
        /* <DEDUP_REMOVED lines=13> */
.L_x_1:


//--------------------- .nv.constant0.triton_poi_fused_constant_pad_nd_21 --------------------------
	.section	.nv.constant0.triton_poi_fused_constant_pad_nd_21,"a",@progbits
	.sectionflags	@""
	.align	4
.nv.constant0.triton_poi_fused_constant_pad_nd_21:
	.zero		548
